//
// Generated by NVIDIA NVVM Compiler
//
// Compiler Build ID: CL-36424714
// Cuda compilation tools, release 13.0, V13.0.88
// Based on NVVM 20.0.0
//

.version 9.0
.target sm_100
.address_size 64

	// .globl	_Z16reduceNeighboredPiS_i

.visible .entry _Z16reduceNeighboredPiS_i(
	.param .u64 .ptr .align 1 _Z16reduceNeighboredPiS_i_param_0,
	.param .u64 .ptr .align 1 _Z16reduceNeighboredPiS_i_param_1,
	.param .u32 _Z16reduceNeighboredPiS_i_param_2
)
{
	.reg .pred 	%p<6>;
	.reg .b32 	%r<17>;
	.reg .b64 	%rd<13>;

	ld.param.u64 	%rd3, [_Z16reduceNeighboredPiS_i_param_0];
	ld.param.u64 	%rd4, [_Z16reduceNeighboredPiS_i_param_1];
	ld.param.u32 	%r7, [_Z16reduceNeighboredPiS_i_param_2];
	mov.u32 	%r1, %ctaid.x;
	mov.u32 	%r2, %ntid.x;
	mul.lo.s32 	%r3, %r1, %r2;
	mov.u32 	%r4, %tid.x;
	add.s32 	%r8, %r3, %r4;
	setp.gt.s32 	%p1, %r8, %r7;
	@%p1 bra 	$L__BB0_8;
	cvta.to.global.u64 	%rd5, %rd3;
	mul.wide.u32 	%rd6, %r3, 4;
	add.s64 	%rd1, %rd5, %rd6;
	setp.lt.u32 	%p2, %r2, 2;
	@%p2 bra 	$L__BB0_6;
	mul.wide.u32 	%rd7, %r4, 4;
	add.s64 	%rd2, %rd1, %rd7;
	mov.b32 	%r16, 1;
$L__BB0_3:
	shl.b32 	%r6, %r16, 1;
	add.s32 	%r10, %r6, -1;
	and.b32  	%r11, %r10, %r4;
	setp.ne.s32 	%p3, %r11, 0;
	@%p3 bra 	$L__BB0_5;
	mul.wide.s32 	%rd8, %r16, 4;
	add.s64 	%rd9, %rd2, %rd8;
	ld.global.u32 	%r12, [%rd9];
	ld.global.u32 	%r13, [%rd2];
	add.s32 	%r14, %r13, %r12;
	st.global.u32 	[%rd2], %r14;
$L__BB0_5:
	bar.sync 	0;
	setp.lt.u32 	%p4, %r6, %r2;
	mov.u32 	%r16, %r6;
	@%p4 bra 	$L__BB0_3;
$L__BB0_6:
	setp.ne.s32 	%p5, %r4, 0;
	@%p5 bra 	$L__BB0_8;
	ld.global.u32 	%r15, [%rd1];
	cvta.to.global.u64 	%rd10, %rd4;
	mul.wide.u32 	%rd11, %r1, 4;
	add.s64 	%rd12, %rd10, %rd11;
	st.global.u32 	[%rd12], %r15;
$L__BB0_8:
	ret;

}
	// .globl	_Z23reduceNeighboredLessDivPiS_i
.visible .entry _Z23reduceNeighboredLessDivPiS_i(
	.param .u64 .ptr .align 1 _Z23reduceNeighboredLessDivPiS_i_param_0,
	.param .u64 .ptr .align 1 _Z23reduceNeighboredLessDivPiS_i_param_1,
	.param .u32 _Z23reduceNeighboredLessDivPiS_i_param_2
)
{
	.reg .pred 	%p<6>;
	.reg .b32 	%r<18>;
	.reg .b64 	%rd<13>;

	ld.param.u64 	%rd2, [_Z23reduceNeighboredLessDivPiS_i_param_0];
	ld.param.u64 	%rd3, [_Z23reduceNeighboredLessDivPiS_i_param_1];
	ld.param.u32 	%r9, [_Z23reduceNeighboredLessDivPiS_i_param_2];
	mov.u32 	%r1, %ctaid.x;
	mov.u32 	%r2, %ntid.x;
	mul.lo.s32 	%r3, %r1, %r2;
	mov.u32 	%r4, %tid.x;
	add.s32 	%r10, %r3, %r4;
	setp.gt.s32 	%p1, %r10, %r9;
	@%p1 bra 	$L__BB1_8;
	cvta.to.global.u64 	%rd4, %rd2;
	mul.wide.u32 	%rd5, %r3, 4;
	add.s64 	%rd1, %rd4, %rd5;
	setp.lt.u32 	%p2, %r2, 2;
	@%p2 bra 	$L__BB1_6;
	shl.b32 	%r5, %r4, 1;
	mov.b32 	%r17, 1;
$L__BB1_3:
	mul.lo.s32 	%r7, %r5, %r17;
	setp.ge.u32 	%p3, %r7, %r2;
	@%p3 bra 	$L__BB1_5;
	add.s32 	%r12, %r7, %r17;
	mul.wide.u32 	%rd6, %r12, 4;
	add.s64 	%rd7, %rd1, %rd6;
	ld.global.u32 	%r13, [%rd7];
	mul.wide.u32 	%rd8, %r7, 4;
	add.s64 	%rd9, %rd1, %rd8;
	ld.global.u32 	%r14, [%rd9];
	add.s32 	%r15, %r14, %r13;
	st.global.u32 	[%rd9], %r15;
$L__BB1_5:
	bar.sync 	0;
	shl.b32 	%r17, %r17, 1;
	setp.lt.u32 	%p4, %r17, %r2;
	@%p4 bra 	$L__BB1_3;
$L__BB1_6:
	setp.ne.s32 	%p5, %r4, 0;
	@%p5 bra 	$L__BB1_8;
	ld.global.u32 	%r16, [%rd1];
	cvta.to.global.u64 	%rd10, %rd3;
	mul.wide.u32 	%rd11, %r1, 4;
	add.s64 	%rd12, %rd10, %rd11;
	st.global.u32 	[%rd12], %r16;
$L__BB1_8:
	ret;

}
	// .globl	_Z17reduceInterleavedPiS_i
.visible .entry _Z17reduceInterleavedPiS_i(
	.param .u64 .ptr .align 1 _Z17reduceInterleavedPiS_i_param_0,
	.param .u64 .ptr .align 1 _Z17reduceInterleavedPiS_i_param_1,
	.param .u32 _Z17reduceInterleavedPiS_i_param_2
)
{
	.reg .pred 	%p<6>;
	.reg .b32 	%r<14>;
	.reg .b64 	%rd<13>;

	ld.param.u64 	%rd3, [_Z17reduceInterleavedPiS_i_param_0];
	ld.param.u64 	%rd4, [_Z17reduceInterleavedPiS_i_param_1];
	ld.param.u32 	%r7, [_Z17reduceInterleavedPiS_i_param_2];
	mov.u32 	%r1, %ctaid.x;
	mov.u32 	%r13, %ntid.x;
	mul.lo.s32 	%r3, %r1, %r13;
	mov.u32 	%r4, %tid.x;
	add.s32 	%r8, %r3, %r4;
	setp.gt.s32 	%p1, %r8, %r7;
	@%p1 bra 	$L__BB2_8;
	cvta.to.global.u64 	%rd5, %rd3;
	mul.wide.u32 	%rd6, %r3, 4;
	add.s64 	%rd1, %rd5, %rd6;
	setp.lt.u32 	%p2, %r13, 2;
	@%p2 bra 	$L__BB2_6;
	mul.wide.u32 	%rd7, %r4, 4;
	add.s64 	%rd2, %rd1, %rd7;
$L__BB2_3:
	shr.u32 	%r6, %r13, 1;
	setp.ge.u32 	%p3, %r4, %r6;
	@%p3 bra 	$L__BB2_5;
	mul.wide.u32 	%rd8, %r6, 4;
	add.s64 	%rd9, %rd2, %rd8;
	ld.global.u32 	%r9, [%rd9];
	ld.global.u32 	%r10, [%rd2];
	add.s32 	%r11, %r10, %r9;
	st.global.u32 	[%rd2], %r11;
$L__BB2_5:
	bar.sync 	0;
	setp.gt.u32 	%p4, %r13, 3;
	mov.u32 	%r13, %r6;
	@%p4 bra 	$L__BB2_3;
$L__BB2_6:
	setp.ne.s32 	%p5, %r4, 0;
	@%p5 bra 	$L__BB2_8;
	ld.global.u32 	%r12, [%rd1];
	cvta.to.global.u64 	%rd10, %rd4;
	mul.wide.u32 	%rd11, %r1, 4;
	add.s64 	%rd12, %rd10, %rd11;
	st.global.u32 	[%rd12], %r12;
$L__BB2_8:
	ret;

}


// ===== COMPILED SASS (sm_100) =====

	.target	sm_100

	.elftype	@"ET_EXEC"


//--------------------- .note.nv.tkinfo           --------------------------
	.section	.note.nv.tkinfo,"",@"SHT_NOTE"
	.sectionflags	@"SHF_NOTE_NV_TKINFO"
	.tkinfo
        /*0018*/ 	.word	0x00000002
        /*0030*/ 	.string	""
        /*0030*/ 	.string	"ptxas"
        /*0030*/ 	.string	"Cuda compilation tools, release 13.0, V13.0.88"
        /*0030*/ 	.string	"Build cuda_13.0.r13.0/compiler.36424714_0"
        /*0030*/ 	.string	"-arch sm_100 -m 64 "



//--------------------- .note.nv.cuinfo           --------------------------
	.section	.note.nv.cuinfo,"",@"SHT_NOTE"
	.sectionflags	@"SHF_NOTE_NV_CUINFO"
        /*0018*/ 	.short	0x0002
        /*001a*/ 	.short	0x0064
        /*001c*/ 	.short	0x0082
	.zero		2


//--------------------- .nv.info                  --------------------------
	.section	.nv.info,"",@"SHT_CUDA_INFO"
	.align	4


	//----- nvinfo : EIATTR_REGCOUNT
	.align		4
        /*0000*/ 	.byte	0x04, 0x2f
        /*0002*/ 	.short	(.L_1 - .L_0)
	.align		4
.L_0:
        /*0004*/ 	.word	index@(_Z16reduceNeighboredPiS_i)
        /*0008*/ 	.word	0x00000010


	//----- nvinfo : EIATTR_FRAME_SIZE
	.align		4
.L_1:
        /*000c*/ 	.byte	0x04, 0x11
        /*000e*/ 	.short	(.L_3 - .L_2)
	.align		4
.L_2:
        /*0010*/ 	.word	index@(_Z16reduceNeighboredPiS_i)
        /*0014*/ 	.word	0x00000000


	//----- nvinfo : EIATTR_REGCOUNT
	.align		4
.L_3:
        /*0018*/ 	.byte	0x04, 0x2f
        /*001a*/ 	.short	(.L_5 - .L_4)
	.align		4
.L_4:
        /*001c*/ 	.word	index@(_Z23reduceNeighboredLessDivPiS_i)
        /*0020*/ 	.word	0x0000000e


	//----- nvinfo : EIATTR_FRAME_SIZE
	.align		4
.L_5:
        /*0024*/ 	.byte	0x04, 0x11
        /*0026*/ 	.short	(.L_7 - .L_6)
	.align		4
.L_6:
        /*0028*/ 	.word	index@(_Z23reduceNeighboredLessDivPiS_i)
        /*002c*/ 	.word	0x00000000


	//----- nvinfo : EIATTR_REGCOUNT
	.align		4
.L_7:
        /*0030*/ 	.byte	0x04, 0x2f
        /*0032*/ 	.short	(.L_9 - .L_8)
	.align		4
.L_8:
        /*0034*/ 	.word	index@(_Z17reduceInterleavedPiS_i)
        /*0038*/ 	.word	0x00000010


	//----- nvinfo : EIATTR_FRAME_SIZE
	.align		4
.L_9:
        /*003c*/ 	.byte	0x04, 0x11
        /*003e*/ 	.short	(.L_11 - .L_10)
	.align		4
.L_10:
        /*0040*/ 	.word	index@(_Z17reduceInterleavedPiS_i)
        /*0044*/ 	.word	0x00000000


	//----- nvinfo : EIATTR_MIN_STACK_SIZE
	.align		4
.L_11:
        /*0048*/ 	.byte	0x04, 0x12
        /*004a*/ 	.short	(.L_13 - .L_12)
	.align		4
.L_12:
        /*004c*/ 	.word	index@(_Z17reduceInterleavedPiS_i)
        /*0050*/ 	.word	0x00000000


	//----- nvinfo : EIATTR_MIN_STACK_SIZE
	.align		4
.L_13:
        /*0054*/ 	.byte	0x04, 0x12
        /*0056*/ 	.short	(.L_15 - .L_14)
	.align		4
.L_14:
        /*0058*/ 	.word	index@(_Z23reduceNeighboredLessDivPiS_i)
        /*005c*/ 	.word	0x00000000


	//----- nvinfo : EIATTR_MIN_STACK_SIZE
	.align		4
.L_15:
        /*0060*/ 	.byte	0x04, 0x12
        /*0062*/ 	.short	(.L_17 - .L_16)
	.align		4
.L_16:
        /*0064*/ 	.word	index@(_Z16reduceNeighboredPiS_i)
        /*0068*/ 	.word	0x00000000
.L_17:


//--------------------- .nv.compat                --------------------------
	.section	.nv.compat,"",@"SHT_CUDA_COMPAT_INFO"
	.align	4
        /*0000*/ 	.byte	0x02, 0x09, 0x00, 0x00, 0x02, 0x02, 0x01, 0x00, 0x02, 0x05, 0x05, 0x00, 0x03, 0x07, 0x01, 0x01
        /*0010*/ 	.byte	0x02, 0x03, 0x00, 0x00, 0x02, 0x06, 0x01, 0x00, 0x04, 0x0b, 0x08, 0x00, 0x09, 0x00, 0x00, 0x00
        /*0020*/ 	.byte	0x00, 0x00, 0x00, 0x00


//--------------------- .nv.info._Z17reduceInterleavedPiS_i --------------------------
	.section	.nv.info._Z17reduceInterleavedPiS_i,"",@"SHT_CUDA_INFO"
	.sectionflags	@""
	.align	4


	//----- nvinfo : EIATTR_CUDA_API_VERSION
	.align		4
        /*0000*/ 	.byte	0x04, 0x37
        /*0002*/ 	.short	(.L_19 - .L_18)
.L_18:
        /*0004*/ 	.word	0x00000082


	//----- nvinfo : EIATTR_KPARAM_INFO
	.align		4
.L_19:
        /*0008*/ 	.byte	0x04, 0x17
        /*000a*/ 	.short	(.L_21 - .L_20)
.L_20:
        /*000c*/ 	.word	0x00000000
        /*0010*/ 	.short	0x0002
        /*0012*/ 	.short	0x0010
        /*0014*/ 	.byte	0x00, 0xf0, 0x11, 0x00


	//----- nvinfo : EIATTR_KPARAM_INFO
	.align		4
.L_21:
        /*0018*/ 	.byte	0x04, 0x17
        /*001a*/ 	.short	(.L_23 - .L_22)
.L_22:
        /*001c*/ 	.word	0x00000000
        /*0020*/ 	.short	0x0001
        /*0022*/ 	.short	0x0008
        /*0024*/ 	.byte	0x00, 0xf5, 0x21, 0x00


	//----- nvinfo : EIATTR_KPARAM_INFO
	.align		4
.L_23:
        /*0028*/ 	.byte	0x04, 0x17
        /*002a*/ 	.short	(.L_25 - .L_24)
.L_24:
        /*002c*/ 	.word	0x00000000
        /*0030*/ 	.short	0x0000
        /*0032*/ 	.short	0x0000
        /*0034*/ 	.byte	0x00, 0xf5, 0x21, 0x00


	//----- nvinfo : EIATTR_SPARSE_MMA_MASK
	.align		4
.L_25:
        /*0038*/ 	.byte	0x03, 0x50
        /*003a*/ 	.short	0x0000


	//----- nvinfo : EIATTR_MAXREG_COUNT
	.align		4
        /*003c*/ 	.byte	0x03, 0x1b
        /*003e*/ 	.short	0x00ff


	//----- nvinfo : EIATTR_NUM_BARRIERS
	.align		4
        /*0040*/ 	.byte	0x02, 0x4c
        /*0042*/ 	.byte	0x01
	.zero		1


	//----- nvinfo : EIATTR_MERCURY_ISA_VERSION
	.align		4
        /*0044*/ 	.byte	0x03, 0x5f
        /*0046*/ 	.short	0x0101


	//----- nvinfo : EIATTR_VRC_CTA_INIT_COUNT
	.align		4
        /*0048*/ 	.byte	0x02, 0x4a
	.zero		1
	.zero		1


	//----- nvinfo : EIATTR_EXIT_INSTR_OFFSETS
	.align		4
        /*004c*/ 	.byte	0x04, 0x1c
        /*004e*/ 	.short	(.L_27 - .L_26)


	//   ....[0]....
.L_26:
        /*0050*/ 	.word	0x00000090


	//   ....[1]....
        /*0054*/ 	.word	0x000001f0


	//   ....[2]....
        /*0058*/ 	.word	0x00000240


	//----- nvinfo : EIATTR_CRS_STACK_SIZE
	.align		4
.L_27:
        /*005c*/ 	.byte	0x04, 0x1e
        /*005e*/ 	.short	(.L_29 - .L_28)
.L_28:
        /*0060*/ 	.word	0x00000000


	//----- nvinfo : EIATTR_CBANK_PARAM_SIZE
	.align		4
.L_29:
        /*0064*/ 	.byte	0x03, 0x19
        /*0066*/ 	.short	0x0014


	//----- nvinfo : EIATTR_PARAM_CBANK
	.align		4
        /*0068*/ 	.byte	0x04, 0x0a
        /*006a*/ 	.short	(.L_31 - .L_30)
	.align		4
.L_30:
        /*006c*/ 	.word	index@(.nv.constant0._Z17reduceInterleavedPiS_i)
        /*0070*/ 	.short	0x0380
        /*0072*/ 	.short	0x0014


	//----- nvinfo : EIATTR_SW_WAR
	.align		4
.L_31:
        /*0074*/ 	.byte	0x04, 0x36
        /*0076*/ 	.short	(.L_33 - .L_32)
.L_32:
        /*0078*/ 	.word	0x00000008
.L_33:


//--------------------- .nv.info._Z23reduceNeighboredLessDivPiS_i --------------------------
	.section	.nv.info._Z23reduceNeighboredLessDivPiS_i,"",@"SHT_CUDA_INFO"
	.sectionflags	@""
	.align	4


	//----- nvinfo : EIATTR_CUDA_API_VERSION
	.align		4
        /*0000*/ 	.byte	0x04, 0x37
        /*0002*/ 	.short	(.L_35 - .L_34)
.L_34:
        /*0004*/ 	.word	0x00000082


	//----- nvinfo : EIATTR_KPARAM_INFO
	.align		4
.L_35:
        /*0008*/ 	.byte	0x04, 0x17
        /*000a*/ 	.short	(.L_37 - .L_36)
.L_36:
        /*000c*/ 	.word	0x00000000
        /*0010*/ 	.short	0x0002
        /*0012*/ 	.short	0x0010
        /*0014*/ 	.byte	0x00, 0xf0, 0x11, 0x00


	//----- nvinfo : EIATTR_KPARAM_INFO
	.align		4
.L_37:
        /*0018*/ 	.byte	0x04, 0x17
        /*001a*/ 	.short	(.L_39 - .L_38)
.L_38:
        /*001c*/ 	.word	0x00000000
        /*0020*/ 	.short	0x0001
        /*0022*/ 	.short	0x0008
        /*0024*/ 	.byte	0x00, 0xf5, 0x21, 0x00


	//----- nvinfo : EIATTR_KPARAM_INFO
	.align		4
.L_39:
        /*0028*/ 	.byte	0x04, 0x17
        /*002a*/ 	.short	(.L_41 - .L_40)
.L_40:
        /*002c*/ 	.word	0x00000000
        /*0030*/ 	.short	0x0000
        /*0032*/ 	.short	0x0000
        /*0034*/ 	.byte	0x00, 0xf5, 0x21, 0x00


	//----- nvinfo : EIATTR_SPARSE_MMA_MASK
	.align		4
.L_41:
        /*0038*/ 	.byte	0x03, 0x50
        /*003a*/ 	.short	0x0000


	//----- nvinfo : EIATTR_MAXREG_COUNT
	.align		4
        /*003c*/ 	.byte	0x03, 0x1b
        /*003e*/ 	.short	0x00ff


	//----- nvinfo : EIATTR_NUM_BARRIERS
	.align		4
        /*0040*/ 	.byte	0x02, 0x4c
        /*0042*/ 	.byte	0x01
	.zero		1


	//----- nvinfo : EIATTR_MERCURY_ISA_VERSION
	.align		4
        /*0044*/ 	.byte	0x03, 0x5f
        /*0046*/ 	.short	0x0101


	//----- nvinfo : EIATTR_VRC_CTA_INIT_COUNT
	.align		4
        /*0048*/ 	.byte	0x02, 0x4a
	.zero		1
	.zero		1


	//----- nvinfo : EIATTR_EXIT_INSTR_OFFSETS
	.align		4
        /*004c*/ 	.byte	0x04, 0x1c
        /*004e*/ 	.short	(.L_43 - .L_42)


	//   ....[0]....
.L_42:
        /*0050*/ 	.word	0x00000080


	//   ....[1]....
        /*0054*/ 	.word	0x00000210


	//   ....[2]....
        /*0058*/ 	.word	0x00000260


	//----- nvinfo : EIATTR_CRS_STACK_SIZE
	.align		4
.L_43:
        /*005c*/ 	.byte	0x04, 0x1e
        /*005e*/ 	.short	(.L_45 - .L_44)
.L_44:
        /*0060*/ 	.word	0x00000000


	//----- nvinfo : EIATTR_CBANK_PARAM_SIZE
	.align		4
.L_45:
        /*0064*/ 	.byte	0x03, 0x19
        /*0066*/ 	.short	0x0014


	//----- nvinfo : EIATTR_PARAM_CBANK
	.align		4
        /*0068*/ 	.byte	0x04, 0x0a
        /*006a*/ 	.short	(.L_47 - .L_46)
	.align		4
.L_46:
        /*006c*/ 	.word	index@(.nv.constant0._Z23reduceNeighboredLessDivPiS_i)
        /*0070*/ 	.short	0x0380
        /*0072*/ 	.short	0x0014


	//----- nvinfo : EIATTR_SW_WAR
	.align		4
.L_47:
        /*0074*/ 	.byte	0x04, 0x36
        /*0076*/ 	.short	(.L_49 - .L_48)
.L_48:
        /*0078*/ 	.word	0x00000008
.L_49:


//--------------------- .nv.info._Z16reduceNeighboredPiS_i --------------------------
	.section	.nv.info._Z16reduceNeighboredPiS_i,"",@"SHT_CUDA_INFO"
	.sectionflags	@""
	.align	4


	//----- nvinfo : EIATTR_CUDA_API_VERSION
	.align		4
        /*0000*/ 	.byte	0x04, 0x37
        /*0002*/ 	.short	(.L_51 - .L_50)
.L_50:
        /*0004*/ 	.word	0x00000082


	//----- nvinfo : EIATTR_KPARAM_INFO
	.align		4
.L_51:
        /*0008*/ 	.byte	0x04, 0x17
        /*000a*/ 	.short	(.L_53 - .L_52)
.L_52:
        /*000c*/ 	.word	0x00000000
        /*0010*/ 	.short	0x0002
        /*0012*/ 	.short	0x0010
        /*0014*/ 	.byte	0x00, 0xf0, 0x11, 0x00


	//----- nvinfo : EIATTR_KPARAM_INFO
	.align		4
.L_53:
        /*0018*/ 	.byte	0x04, 0x17
        /*001a*/ 	.short	(.L_55 - .L_54)
.L_54:
        /*001c*/ 	.word	0x00000000
        /*0020*/ 	.short	0x0001
        /*0022*/ 	.short	0x0008
        /*0024*/ 	.byte	0x00, 0xf5, 0x21, 0x00


	//----- nvinfo : EIATTR_KPARAM_INFO
	.align		4
.L_55:
        /*0028*/ 	.byte	0x04, 0x17
        /*002a*/ 	.short	(.L_57 - .L_56)
.L_56:
        /*002c*/ 	.word	0x00000000
        /*0030*/ 	.short	0x0000
        /*0032*/ 	.short	0x0000
        /*0034*/ 	.byte	0x00, 0xf5, 0x21, 0x00


	//----- nvinfo : EIATTR_SPARSE_MMA_MASK
	.align		4
.L_57:
        /*0038*/ 	.byte	0x03, 0x50
        /*003a*/ 	.short	0x0000


	//----- nvinfo : EIATTR_MAXREG_COUNT
	.align		4
        /*003c*/ 	.byte	0x03, 0x1b
        /*003e*/ 	.short	0x00ff


	//----- nvinfo : EIATTR_NUM_BARRIERS
	.align		4
        /*0040*/ 	.byte	0x02, 0x4c
        /*0042*/ 	.byte	0x01
	.zero		1


	//----- nvinfo : EIATTR_MERCURY_ISA_VERSION
	.align		4
        /*0044*/ 	.byte	0x03, 0x5f
        /*0046*/ 	.short	0x0101


	//----- nvinfo : EIATTR_VRC_CTA_INIT_COUNT
	.align		4
        /*0048*/ 	.byte	0x02, 0x4a
	.zero		1
	.zero		1


	//----- nvinfo : EIATTR_EXIT_INSTR_OFFSETS
	.align		4
        /*004c*/ 	.byte	0x04, 0x1c
        /*004e*/ 	.short	(.L_59 - .L_58)


	//   ....[0]....
.L_58:
        /*0050*/ 	.word	0x00000080


	//   ....[1]....
        /*0054*/ 	.word	0x00000200


	//   ....[2]....
        /*0058*/ 	.word	0x00000250


	//----- nvinfo : EIATTR_CRS_STACK_SIZE
	.align		4
.L_59:
        /*005c*/ 	.byte	0x04, 0x1e
        /*005e*/ 	.short	(.L_61 - .L_60)
.L_60:
        /*0060*/ 	.word	0x00000000


	//----- nvinfo : EIATTR_CBANK_PARAM_SIZE
	.align		4
.L_61:
        /*0064*/ 	.byte	0x03, 0x19
        /*0066*/ 	.short	0x0014


	//----- nvinfo : EIATTR_PARAM_CBANK
	.align		4
        /*0068*/ 	.byte	0x04, 0x0a
        /*006a*/ 	.short	(.L_63 - .L_62)
	.align		4
.L_62:
        /*006c*/ 	.word	index@(.nv.constant0._Z16reduceNeighboredPiS_i)
        /*0070*/ 	.short	0x0380
        /*0072*/ 	.short	0x0014


	//----- nvinfo : EIATTR_SW_WAR
	.align		4
.L_63:
        /*0074*/ 	.byte	0x04, 0x36
        /*0076*/ 	.short	(.L_65 - .L_64)
.L_64:
        /*0078*/ 	.word	0x00000008
.L_65:


//--------------------- .nv.callgraph             --------------------------
	.section	.nv.callgraph,"",@"SHT_CUDA_CALLGRAPH"
	.align	4
	.sectionentsize	8
	.align		4
        /*0000*/ 	.word	0x00000000
	.align		4
        /*0004*/ 	.word	0xffffffff
	.align		4
        /*0008*/ 	.word	0x00000000
	.align		4
        /*000c*/ 	.word	0xfffffffe
	.align		4
        /*0010*/ 	.word	0x00000000
	.align		4
        /*0014*/ 	.word	0xfffffffd
	.align		4
        /*0018*/ 	.word	0x00000000
	.align		4
        /*001c*/ 	.word	0xfffffffc


//--------------------- .text._Z17reduceInterleavedPiS_i --------------------------
	.section	.text._Z17reduceInterleavedPiS_i,"ax",@progbits
	.align	128
        .global         _Z17reduceInterleavedPiS_i
        .type           _Z17reduceInterleavedPiS_i,@function
        .size           _Z17reduceInterleavedPiS_i,(.L_x_15 - _Z17reduceInterleavedPiS_i)
        .other          _Z17reduceInterleavedPiS_i,@"STO_CUDA_ENTRY STV_DEFAULT"
_Z17reduceInterleavedPiS_i:
.text._Z17reduceInterleavedPiS_i:
[----:B------:R-:W-:Y:S01]  /*0000*/  LDC R1, c[0x0][0x37c] ;  /* 0x0000df00ff017b82 */ /* 0x000fe20000000800 */
[----:B------:R-:W0:Y:S01]  /*0010*/  S2R R11, SR_CTAID.X ;  /* 0x00000000000b7919 */ /* 0x000e220000002500 */
[----:B------:R-:W0:Y:S01]  /*0020*/  LDCU UR4, c[0x0][0x360] ;  /* 0x00006c00ff0477ac */ /* 0x000e220008000800 */
[----:B------:R-:W1:Y:S01]  /*0030*/  S2R R8, SR_TID.X ;  /* 0x0000000000087919 */ /* 0x000e620000002100 */
[----:B------:R-:W2:Y:S01]  /*0040*/  LDCU UR5, c[0x0][0x390] ;  /* 0x00007200ff0577ac */ /* 0x000ea20008000800 */
[----:B0-----:R-:W-:-:S04]  /*0050*/  IMAD R5, R11, UR4, RZ ;  /* 0x000000040b057c24 */ /* 0x001fc8000f8e02ff */
[----:B-1----:R-:W-:-:S05]  /*0060*/  IMAD.IADD R0, R5, 0x1, R8 ;  /* 0x0000000105007824 */ /* 0x002fca00078e0208 */
[----:B--2---:R-:W-:Y:S01]  /*0070*/  ISETP.GT.AND P0, PT, R0, UR5, PT ;  /* 0x0000000500007c0c */ /* 0x004fe2000bf04270 */
[----:B------:R-:W-:-:S12]  /*0080*/  IMAD.U32 R0, RZ, RZ, UR4 ;  /* 0x00000004ff007e24 */ /* 0x000fd8000f8e00ff */
[----:B------:R-:W-:Y:S05]  /*0090*/  @P0 EXIT ;  /* 0x000000000000094d */ /* 0x000fea0003800000 */
[----:B------:R-:W0:Y:S01]  /*00a0*/  LDC.64 R2, c[0x0][0x380] ;  /* 0x0000e000ff027b82 */ /* 0x000e220000000a00 */
[----:B------:R-:W-:Y:S01]  /*00b0*/  ISETP.GE.U32.AND P0, PT, R0, 0x2, PT ;  /* 0x000000020000780c */ /* 0x000fe20003f06070 */
[----:B------:R-:W1:Y:S01]  /*00c0*/  LDCU.64 UR4, c[0x0][0x358] ;  /* 0x00006b00ff0477ac */ /* 0x000e620008000a00 */
[----:B0-----:R-:W-:-:S11]  /*00d0*/  IMAD.WIDE.U32 R2, R5, 0x4, R2 ;  /* 0x0000000405027825 */ /* 0x001fd600078e0002 */
[----:B-1----:R-:W-:Y:S05]  /*00e0*/  @!P0 BRA `(.L_x_0) ;  /* 0x00000000003c8947 */ /* 0x002fea0003800000 */
[----:B------:R-:W-:-:S07]  /*00f0*/  IMAD.WIDE.U32 R4, R8, 0x4, R2 ;  /* 0x0000000408047825 */ /* 0x000fce00078e0002 */
.L_x_3:
[----:B------:R-:W-:Y:S01]  /*0100*/  SHF.R.U32.HI R13, RZ, 0x1, R0 ;  /* 0x00000001ff0d7819 */ /* 0x000fe20000011600 */
[----:B------:R-:W-:Y:S03]  /*0110*/  BSSY.RECONVERGENT B0, `(.L_x_1) ;  /* 0x0000008000007945 */ /* 0x000fe60003800200 */
[----:B------:R-:W-:-:S13]  /*0120*/  ISETP.GE.U32.AND P0, PT, R8, R13, PT ;  /* 0x0000000d0800720c */ /* 0x000fda0003f06070 */
[----:B0-----:R-:W-:Y:S05]  /*0130*/  @P0 BRA `(.L_x_2) ;  /* 0x0000000000140947 */ /* 0x001fea0003800000 */
[----:B------:R-:W-:Y:S01]  /*0140*/  IMAD.WIDE.U32 R6, R13, 0x4, R4 ;  /* 0x000000040d067825 */ /* 0x000fe200078e0004 */
[----:B------:R-:W2:Y:S05]  /*0150*/  LDG.E R9, desc[UR4][R4.64] ;  /* 0x0000000404097981 */ /* 0x000eaa000c1e1900 */
[----:B------:R-:W2:Y:S02]  /*0160*/  LDG.E R6, desc[UR4][R6.64] ;  /* 0x0000000406067981 */ /* 0x000ea4000c1e1900 */
[----:B--2---:R-:W-:-:S05]  /*0170*/  IADD3 R9, PT, PT, R6, R9, RZ ;  /* 0x0000000906097210 */ /* 0x004fca0007ffe0ff */
[----:B------:R0:W-:Y:S02]  /*0180*/  STG.E desc[UR4][R4.64], R9 ;  /* 0x0000000904007986 */ /* 0x0001e4000c101904 */
.L_x_2:
[----:B------:R-:W-:Y:S05]  /*0190*/  BSYNC.RECONVERGENT B0 ;  /* 0x0000000000007941 */ /* 0x000fea0003800200 */
.L_x_1:
[----:B------:R-:W-:Y:S01]  /*01a0*/  BAR.SYNC.DEFER_BLOCKING 0x0 ;  /* 0x0000000000007b1d */ /* 0x000fe20000010000 */
[----:B------:R-:W-:Y:S02]  /*01b0*/  ISETP.GT.U32.AND P0, PT, R0, 0x3, PT ;  /* 0x000000030000780c */ /* 0x000fe40003f04070 */
[----:B------:R-:W-:-:S11]  /*01c0*/  MOV R0, R13 ;  /* 0x0000000d00007202 */ /* 0x000fd60000000f00 */
[----:B------:R-:W-:Y:S05]  /*01d0*/  @P0 BRA `(.L_x_3) ;  /* 0xfffffffc00c80947 */ /* 0x000fea000383ffff */
.L_x_0:
[----:B------:R-:W-:-:S13]  /*01e0*/  ISETP.NE.AND P0, PT, R8, RZ, PT ;  /* 0x000000ff0800720c */ /* 0x000fda0003f05270 */
[----:B------:R-:W-:Y:S05]  /*01f0*/  @P0 EXIT ;  /* 0x000000000000094d */ /* 0x000fea0003800000 */
[----:B------:R-:W2:Y:S01]  /*0200*/  LDG.E R3, desc[UR4][R2.64] ;  /* 0x0000000402037981 */ /* 0x000ea2000c1e1900 */
[----:B0-----:R-:W0:Y:S02]  /*0210*/  LDC.64 R4, c[0x0][0x388] ;  /* 0x0000e200ff047b82 */ /* 0x001e240000000a00 */
[----:B0-----:R-:W-:-:S05]  /*0220*/  IMAD.WIDE.U32 R4, R11, 0x4, R4 ;  /* 0x000000040b047825 */ /* 0x001fca00078e0004 */
[----:B--2---:R-:W-:Y:S01]  /*0230*/  STG.E desc[UR4][R4.64], R3 ;  /* 0x0000000304007986 */ /* 0x004fe2000c101904 */
[----:B------:R-:W-:Y:S05]  /*0240*/  EXIT ;  /* 0x000000000000794d */ /* 0x000fea0003800000 */
.L_x_4:
[----:B------:R-:W-:-:S00]  /*0250*/  BRA `(.L_x_4) ;  /* 0xfffffffc00fc7947 */ /* 0x000fc0000383ffff */
[----:B------:R-:W-:-:S00]  /*0260*/  NOP ;  /* 0x0000000000007918 */ /* 0x000fc00000000000 */
        /* <DEDUP_REMOVED lines=9> */
.L_x_15:


//--------------------- .text._Z23reduceNeighboredLessDivPiS_i --------------------------
	.section	.text._Z23reduceNeighboredLessDivPiS_i,"ax",@progbits
	.align	128
        .global         _Z23reduceNeighboredLessDivPiS_i
        .type           _Z23reduceNeighboredLessDivPiS_i,@function
        .size           _Z23reduceNeighboredLessDivPiS_i,(.L_x_16 - _Z23reduceNeighboredLessDivPiS_i)
        .other          _Z23reduceNeighboredLessDivPiS_i,@"STO_CUDA_ENTRY STV_DEFAULT"
_Z23reduceNeighboredLessDivPiS_i:
.text._Z23reduceNeighboredLessDivPiS_i:
[----:B------:R-:W-:Y:S01]  /*0000*/  LDC R1, c[0x0][0x37c] ;  /* 0x0000df00ff017b82 */ /* 0x000fe20000000800 */
[----:B------:R-:W0:Y:S01]  /*0010*/  S2R R11, SR_CTAID.X ;  /* 0x00000000000b7919 */ /* 0x000e220000002500 */
[----:B------:R-:W0:Y:S01]  /*0020*/  LDCU UR5, c[0x0][0x360] ;  /* 0x00006c00ff0577ac */ /* 0x000e220008000800 */
[----:B------:R-:W1:Y:S01]  /*0030*/  S2R R0, SR_TID.X ;  /* 0x0000000000007919 */ /* 0x000e620000002100 */
[----:B------:R-:W2:Y:S01]  /*0040*/  LDCU UR4, c[0x0][0x390] ;  /* 0x00007200ff0477ac */ /* 0x000ea20008000800 */
[----:B0-----:R-:W-:-:S05]  /*0050*/  IMAD R5, R11, UR5, RZ ;  /* 0x000000050b057c24 */ /* 0x001fca000f8e02ff */
[----:B-1----:R-:W-:-:S04]  /*0060*/  IADD3 R2, PT, PT, R5, R0, RZ ;  /* 0x0000000005027210 */ /* 0x002fc80007ffe0ff */
[----:B--2---:R-:W-:-:S13]  /*0070*/  ISETP.GT.AND P0, PT, R2, UR4, PT ;  /* 0x0000000402007c0c */ /* 0x004fda000bf04270 */
[----:B------:R-:W-:Y:S05]  /*0080*/  @P0 EXIT ;  /* 0x000000000000094d */ /* 0x000fea0003800000 */
[----:B------:R-:W0:Y:S01]  /*0090*/  LDC.64 R2, c[0x0][0x380] ;  /* 0x0000e000ff027b82 */ /* 0x000e220000000a00 */
[----:B------:R-:W-:Y:S01]  /*00a0*/  UISETP.GE.U32.AND UP0, UPT, UR5, 0x2, UPT ;  /* 0x000000020500788c */ /* 0x000fe2000bf06070 */
[----:B------:R-:W1:Y:S01]  /*00b0*/  LDCU.64 UR6, c[0x0][0x358] ;  /* 0x00006b00ff0677ac */ /* 0x000e620008000a00 */
[----:B0-----:R-:W-:-:S07]  /*00c0*/  IMAD.WIDE.U32 R2, R5, 0x4, R2 ;  /* 0x0000000405027825 */ /* 0x001fce00078e0002 */
[----:B-1----:R-:W-:Y:S05]  /*00d0*/  BRA.U !UP0, `(.L_x_5) ;  /* 0x0000000108487547 */ /* 0x002fea000b800000 */
[----:B------:R-:W-:Y:S01]  /*00e0*/  SHF.L.U32 R8, R0, 0x1, RZ ;  /* 0x0000000100087819 */ /* 0x000fe200000006ff */
[----:B------:R-:W-:-:S06]  /*00f0*/  UMOV UR4, 0x1 ;  /* 0x0000000100047882 */ /* 0x000fcc0000000000 */
.L_x_8:
[----:B0-----:R-:W-:Y:S01]  /*0100*/  IMAD R7, R8, UR4, RZ ;  /* 0x0000000408077c24 */ /* 0x001fe2000f8e02ff */
[----:B------:R-:W-:Y:S04]  /*0110*/  BSSY.RECONVERGENT B0, `(.L_x_6) ;  /* 0x000000a000007945 */ /* 0x000fe80003800200 */
[----:B------:R-:W-:-:S13]  /*0120*/  ISETP.GE.U32.AND P0, PT, R7, UR5, PT ;  /* 0x0000000507007c0c */ /* 0x000fda000bf06070 */
[----:B------:R-:W-:Y:S05]  /*0130*/  @P0 BRA `(.L_x_7) ;  /* 0x00000000001c0947 */ /* 0x000fea0003800000 */
[C---:B------:R-:W-:Y:S01]  /*0140*/  IADD3 R5, PT, PT, R7.reuse, UR4, RZ ;  /* 0x0000000407057c10 */ /* 0x040fe2000fffe0ff */
[----:B------:R-:W-:-:S04]  /*0150*/  IMAD.WIDE.U32 R6, R7, 0x4, R2 ;  /* 0x0000000407067825 */ /* 0x000fc800078e0002 */
[----:B------:R-:W-:Y:S01]  /*0160*/  IMAD.WIDE.U32 R4, R5, 0x4, R2 ;  /* 0x0000000405047825 */ /* 0x000fe200078e0002 */
[----:B------:R-:W2:Y:S05]  /*0170*/  LDG.E R9, desc[UR6][R6.64] ;  /* 0x0000000606097981 */ /* 0x000eaa000c1e1900 */
[----:B------:R-:W2:Y:S02]  /*0180*/  LDG.E R4, desc[UR6][R4.64] ;  /* 0x0000000604047981 */ /* 0x000ea4000c1e1900 */
[----:B--2---:R-:W-:-:S05]  /*0190*/  IADD3 R9, PT, PT, R4, R9, RZ ;  /* 0x0000000904097210 */ /* 0x004fca0007ffe0ff */
[----:B------:R0:W-:Y:S02]  /*01a0*/  STG.E desc[UR6][R6.64], R9 ;  /* 0x0000000906007986 */ /* 0x0001e4000c101906 */
.L_x_7:
[----:B------:R-:W-:Y:S05]  /*01b0*/  BSYNC.RECONVERGENT B0 ;  /* 0x0000000000007941 */ /* 0x000fea0003800200 */
.L_x_6:
[----:B------:R-:W-:Y:S01]  /*01c0*/  BAR.SYNC.DEFER_BLOCKING 0x0 ;  /* 0x0000000000007b1d */ /* 0x000fe20000010000 */
[----:B------:R-:W-:-:S04]  /*01d0*/  USHF.L.U32 UR4, UR4, 0x1, URZ ;  /* 0x0000000104047899 */ /* 0x000fc800080006ff */
[----:B------:R-:W-:-:S09]  /*01e0*/  UISETP.GE.U32.AND UP0, UPT, UR4, UR5, UPT ;  /* 0x000000050400728c */ /* 0x000fd2000bf06070 */
[----:B------:R-:W-:Y:S05]  /*01f0*/  BRA.U !UP0, `(.L_x_8) ;  /* 0xfffffffd08c07547 */ /* 0x000fea000b83ffff */
.L_x_5:
[----:B------:R-:W-:-:S13]  /*0200*/  ISETP.NE.AND P0, PT, R0, RZ, PT ;  /* 0x000000ff0000720c */ /* 0x000fda0003f05270 */
[----:B------:R-:W-:Y:S05]  /*0210*/  @P0 EXIT ;  /* 0x000000000000094d */ /* 0x000fea0003800000 */
[----:B------:R-:W2:Y:S01]  /*0220*/  LDG.E R3, desc[UR6][R2.64] ;  /* 0x0000000602037981 */ /* 0x000ea2000c1e1900 */
[----:B------:R-:W1:Y:S02]  /*0230*/  LDC.64 R4, c[0x0][0x388] ;  /* 0x0000e200ff047b82 */ /* 0x000e640000000a00 */
[----:B-1----:R-:W-:-:S05]  /*0240*/  IMAD.WIDE.U32 R4, R11, 0x4, R4 ;  /* 0x000000040b047825 */ /* 0x002fca00078e0004 */
[----:B--2---:R-:W-:Y:S01]  /*0250*/  STG.E desc[UR6][R4.64], R3 ;  /* 0x0000000304007986 */ /* 0x004fe2000c101906 */
[----:B------:R-:W-:Y:S05]  /*0260*/  EXIT ;  /* 0x000000000000794d */ /* 0x000fea0003800000 */
.L_x_9:
        /* <DEDUP_REMOVED lines=9> */
.L_x_16:


//--------------------- .text._Z16reduceNeighboredPiS_i --------------------------
	.section	.text._Z16reduceNeighboredPiS_i,"ax",@progbits
	.align	128
        .global         _Z16reduceNeighboredPiS_i
        .type           _Z16reduceNeighboredPiS_i,@function
        .size           _Z16reduceNeighboredPiS_i,(.L_x_17 - _Z16reduceNeighboredPiS_i)
        .other          _Z16reduceNeighboredPiS_i,@"STO_CUDA_ENTRY STV_DEFAULT"
_Z16reduceNeighboredPiS_i:
.text._Z16reduceNeighboredPiS_i:
        /* <DEDUP_REMOVED lines=14> */
[----:B------:R-:W-:Y:S02]  /*00e0*/  HFMA2 R7, -RZ, RZ, 0, 5.9604644775390625e-08 ;  /* 0x00000001ff077431 */ /* 0x000fe400000001ff */
[----:B------:R-:W-:-:S07]  /*00f0*/  IMAD.WIDE.U32 R4, R13, 0x4, R2 ;  /* 0x000000040d047825 */ /* 0x000fce00078e0002 */
.L_x_13:
[----:B------:R-:W-:Y:S01]  /*0100*/  SHF.L.U32 R8, R7, 0x1, RZ ;  /* 0x0000000107087819 */ /* 0x000fe200000006ff */
[----:B------:R-:W-:Y:S04]  /*0110*/  BSSY.RECONVERGENT B0, `(.L_x_11) ;  /* 0x0000009000007945 */ /* 0x000fe80003800200 */
[----:B------:R-:W-:-:S05]  /*0120*/  VIADD R0, R8, 0xffffffff ;  /* 0xffffffff08007836 */ /* 0x000fca0000000000 */
[----:B------:R-:W-:-:S13]  /*0130*/  LOP3.LUT P0, RZ, R0, R13, RZ, 0xc0, !PT ;  /* 0x0000000d00ff7212 */ /* 0x000fda000780c0ff */
[----:B0-----:R-:W-:Y:S05]  /*0140*/  @P0 BRA `(.L_x_12) ;  /* 0x0000000000140947 */ /* 0x001fea0003800000 */
[----:B------:R-:W-:Y:S01]  /*0150*/  IMAD.WIDE R6, R7, 0x4, R4 ;  /* 0x0000000407067825 */ /* 0x000fe200078e0204 */
[----:B------:R-:W2:Y:S05]  /*0160*/  LDG.E R9, desc[UR6][R4.64] ;  /* 0x0000000604097981 */ /* 0x000eaa000c1e1900 */
[----:B------:R-:W2:Y:S02]  /*0170*/  LDG.E R6, desc[UR6][R6.64] ;  /* 0x0000000606067981 */ /* 0x000ea4000c1e1900 */
[----:B--2---:R-:W-:-:S05]  /*0180*/  IADD3 R9, PT, PT, R6, R9, RZ ;  /* 0x0000000906097210 */ /* 0x004fca0007ffe0ff */
[----:B------:R0:W-:Y:S02]  /*0190*/  STG.E desc[UR6][R4.64], R9 ;  /* 0x0000000904007986 */ /* 0x0001e4000c101906 */
.L_x_12:
[----:B------:R-:W-:Y:S05]  /*01a0*/  BSYNC.RECONVERGENT B0 ;  /* 0x0000000000007941 */ /* 0x000fea0003800200 */
.L_x_11:
[----:B------:R-:W-:Y:S01]  /*01b0*/  BAR.SYNC.DEFER_BLOCKING 0x0 ;  /* 0x0000000000007b1d */ /* 0x000fe20000010000 */
[----:B------:R-:W-:Y:S01]  /*01c0*/  ISETP.GE.U32.AND P0, PT, R8, UR4, PT ;  /* 0x0000000408007c0c */ /* 0x000fe2000bf06070 */
[----:B------:R-:W-:-:S12]  /*01d0*/  IMAD.MOV.U32 R7, RZ, RZ, R8 ;  /* 0x000000ffff077224 */ /* 0x000fd800078e0008 */
[----:B------:R-:W-:Y:S05]  /*01e0*/  @!P0 BRA `(.L_x_13) ;  /* 0xfffffffc00c48947 */ /* 0x000fea000383ffff */
.L_x_10:
[----:B------:R-:W-:-:S13]  /*01f0*/  ISETP.NE.AND P0, PT, R13, RZ, PT ;  /* 0x000000ff0d00720c */ /* 0x000fda0003f05270 */
[----:B------:R-:W-:Y:S05]  /*0200*/  @P0 EXIT ;  /* 0x000000000000094d */ /* 0x000fea0003800000 */
[----:B------:R-:W2:Y:S01]  /*0210*/  LDG.E R3, desc[UR6][R2.64] ;  /* 0x0000000602037981 */ /* 0x000ea2000c1e1900 */
[----:B0-----:R-:W0:Y:S02]  /*0220*/  LDC.64 R4, c[0x0][0x388] ;  /* 0x0000e200ff047b82 */ /* 0x001e240000000a00 */
[----:B0-----:R-:W-:-:S05]  /*0230*/  IMAD.WIDE.U32 R4, R11, 0x4, R4 ;  /* 0x000000040b047825 */ /* 0x001fca00078e0004 */
[----:B--2---:R-:W-:Y:S01]  /*0240*/  STG.E desc[UR6][R4.64], R3 ;  /* 0x0000000304007986 */ /* 0x004fe2000c101906 */
[----:B------:R-:W-:Y:S05]  /*0250*/  EXIT ;  /* 0x000000000000794d */ /* 0x000fea0003800000 */
.L_x_14:
        /* <DEDUP_REMOVED lines=10> */
.L_x_17:


//--------------------- .nv.shared.reserved.0     --------------------------
	.section	.nv.shared.reserved.0,"aw",@nobits
	.weak		__nv_reservedSMEM_offset_0_alias
	.size		__nv_reservedSMEM_offset_0_alias, 0, 64
	.other		__nv_reservedSMEM_offset_0_alias,@"STO_CUDA_RESERVED_SHARED STV_DEFAULT"
__nv_reservedSMEM_offset_0_alias:
	.zero		0
	.zero		64


//--------------------- .nv.constant0._Z17reduceInterleavedPiS_i --------------------------
	.section	.nv.constant0._Z17reduceInterleavedPiS_i,"a",@progbits
	.sectionflags	@""
	.align	4
.nv.constant0._Z17reduceInterleavedPiS_i:
	.zero		916


//--------------------- .nv.constant0._Z23reduceNeighboredLessDivPiS_i --------------------------
	.section	.nv.constant0._Z23reduceNeighboredLessDivPiS_i,"a",@progbits
	.sectionflags	@""
	.align	4
.nv.constant0._Z23reduceNeighboredLessDivPiS_i:
	.zero		916


//--------------------- .nv.constant0._Z16reduceNeighboredPiS_i --------------------------
	.section	.nv.constant0._Z16reduceNeighboredPiS_i,"a",@progbits
	.sectionflags	@""
	.align	4
.nv.constant0._Z16reduceNeighboredPiS_i:
	.zero		916


//--------------------- SYMBOLS --------------------------

	.type		.nv.reservedSmem.offset0,@object
	.size		.nv.reservedSmem.offset0,0x4
